//
// Generated by NVIDIA NVVM Compiler
//
// Compiler Build ID: CL-36424714
// Cuda compilation tools, release 13.0, V13.0.88
// Based on NVVM 20.0.0
//

.version 9.0
.target sm_100
.address_size 64

	// .globl	_Z41sgemm_resolve_bank_conflicts_with_paddingiiifPfS_fS_
// _ZZ41sgemm_resolve_bank_conflicts_with_paddingiiifPfS_fS_E24shared_a_tile_transposed has been demoted
// _ZZ41sgemm_resolve_bank_conflicts_with_paddingiiifPfS_fS_E20shared_b_tile_padded has been demoted

.visible .entry _Z41sgemm_resolve_bank_conflicts_with_paddingiiifPfS_fS_(
	.param .u32 _Z41sgemm_resolve_bank_conflicts_with_paddingiiifPfS_fS__param_0,
	.param .u32 _Z41sgemm_resolve_bank_conflicts_with_paddingiiifPfS_fS__param_1,
	.param .u32 _Z41sgemm_resolve_bank_conflicts_with_paddingiiifPfS_fS__param_2,
	.param .f32 _Z41sgemm_resolve_bank_conflicts_with_paddingiiifPfS_fS__param_3,
	.param .u64 .ptr .align 1 _Z41sgemm_resolve_bank_conflicts_with_paddingiiifPfS_fS__param_4,
	.param .u64 .ptr .align 1 _Z41sgemm_resolve_bank_conflicts_with_paddingiiifPfS_fS__param_5,
	.param .f32 _Z41sgemm_resolve_bank_conflicts_with_paddingiiifPfS_fS__param_6,
	.param .u64 .ptr .align 1 _Z41sgemm_resolve_bank_conflicts_with_paddingiiifPfS_fS__param_7
)
{
	.reg .pred 	%p<4>;
	.reg .b32 	%r<80>;
	.reg .b32 	%f<671>;
	.reg .b64 	%rd<84>;
	// demoted variable
	.shared .align 4 .b8 _ZZ41sgemm_resolve_bank_conflicts_with_paddingiiifPfS_fS_E24shared_a_tile_transposed[4096];
	// demoted variable
	.shared .align 4 .b8 _ZZ41sgemm_resolve_bank_conflicts_with_paddingiiifPfS_fS_E20shared_b_tile_padded[4256];
	ld.param.u32 	%r9, [_Z41sgemm_resolve_bank_conflicts_with_paddingiiifPfS_fS__param_2];
	ld.param.u64 	%rd8, [_Z41sgemm_resolve_bank_conflicts_with_paddingiiifPfS_fS__param_4];
	ld.param.u64 	%rd9, [_Z41sgemm_resolve_bank_conflicts_with_paddingiiifPfS_fS__param_5];
	cvta.to.global.u64 	%rd10, %rd9;
	cvta.to.global.u64 	%rd11, %rd8;
	mov.u32 	%r10, %ctaid.y;
	mov.u32 	%r11, %ctaid.x;
	mul.lo.s32 	%r12, %r10, %r9;
	shl.b32 	%r13, %r12, 7;
	mul.wide.s32 	%rd12, %r13, 4;
	add.s64 	%rd82, %rd11, %rd12;
	shl.b32 	%r14, %r11, 7;
	mul.wide.u32 	%rd13, %r14, 4;
	add.s64 	%rd83, %rd10, %rd13;
	setp.lt.s32 	%p1, %r9, 1;
	mov.f32 	%f607, 0f00000000;
	mov.f32 	%f608, %f607;
	mov.f32 	%f609, %f607;
	mov.f32 	%f610, %f607;
	mov.f32 	%f611, %f607;
	mov.f32 	%f612, %f607;
	mov.f32 	%f613, %f607;
	mov.f32 	%f614, %f607;
	mov.f32 	%f615, %f607;
	mov.f32 	%f616, %f607;
	mov.f32 	%f617, %f607;
	mov.f32 	%f618, %f607;
	mov.f32 	%f619, %f607;
	mov.f32 	%f620, %f607;
	mov.f32 	%f621, %f607;
	mov.f32 	%f622, %f607;
	mov.f32 	%f623, %f607;
	mov.f32 	%f624, %f607;
	mov.f32 	%f625, %f607;
	mov.f32 	%f626, %f607;
	mov.f32 	%f627, %f607;
	mov.f32 	%f628, %f607;
	mov.f32 	%f629, %f607;
	mov.f32 	%f630, %f607;
	mov.f32 	%f631, %f607;
	mov.f32 	%f632, %f607;
	mov.f32 	%f633, %f607;
	mov.f32 	%f634, %f607;
	mov.f32 	%f635, %f607;
	mov.f32 	%f636, %f607;
	mov.f32 	%f637, %f607;
	mov.f32 	%f638, %f607;
	mov.f32 	%f639, %f607;
	mov.f32 	%f640, %f607;
	mov.f32 	%f641, %f607;
	mov.f32 	%f642, %f607;
	mov.f32 	%f643, %f607;
	mov.f32 	%f644, %f607;
	mov.f32 	%f645, %f607;
	mov.f32 	%f646, %f607;
	mov.f32 	%f647, %f607;
	mov.f32 	%f648, %f607;
	mov.f32 	%f649, %f607;
	mov.f32 	%f650, %f607;
	mov.f32 	%f651, %f607;
	mov.f32 	%f652, %f607;
	mov.f32 	%f653, %f607;
	mov.f32 	%f654, %f607;
	mov.f32 	%f655, %f607;
	mov.f32 	%f656, %f607;
	mov.f32 	%f657, %f607;
	mov.f32 	%f658, %f607;
	mov.f32 	%f659, %f607;
	mov.f32 	%f660, %f607;
	mov.f32 	%f661, %f607;
	mov.f32 	%f662, %f607;
	mov.f32 	%f663, %f607;
	mov.f32 	%f664, %f607;
	mov.f32 	%f665, %f607;
	mov.f32 	%f666, %f607;
	mov.f32 	%f667, %f607;
	mov.f32 	%f668, %f607;
	mov.f32 	%f669, %f607;
	mov.f32 	%f670, %f607;
	@%p1 bra 	$L__BB0_5;
	mov.b32 	%r77, 0;
	mov.f32 	%f607, 0f00000000;
	mov.u32 	%r17, %tid.x;
	shl.b32 	%r18, %r17, 1;
	and.b32  	%r19, %r18, 2016;
	mov.u32 	%r20, _ZZ41sgemm_resolve_bank_conflicts_with_paddingiiifPfS_fS_E24shared_a_tile_transposed;
	add.s32 	%r21, %r19, %r20;
	add.s32 	%r2, %r21, 16;
	shr.u32 	%r22, %r17, 5;
$L__BB0_2:
	ld.param.u32 	%r75, [_Z41sgemm_resolve_bank_conflicts_with_paddingiiifPfS_fS__param_2];
	ld.param.u32 	%r72, [_Z41sgemm_resolve_bank_conflicts_with_paddingiiifPfS_fS__param_1];
	shl.b32 	%r23, %r17, 2;
	and.b32  	%r24, %r23, 124;
	mad.lo.s32 	%r25, %r72, %r22, %r24;
	shr.u32 	%r26, %r17, 1;
	and.b32  	%r27, %r23, 4;
	mad.lo.s32 	%r28, %r75, %r26, %r27;
	mul.wide.u32 	%rd14, %r28, 4;
	add.s64 	%rd15, %rd82, %rd14;
	ld.global.v4.f32 	{%f261, %f262, %f263, %f264}, [%rd15];
	shl.b32 	%r29, %r26, 2;
	shl.b32 	%r30, %r17, 11;
	and.b32  	%r31, %r30, 2048;
	or.b32  	%r32, %r31, %r29;
	add.s32 	%r33, %r20, %r32;
	st.shared.f32 	[%r33], %f261;
	st.shared.f32 	[%r33+512], %f262;
	st.shared.f32 	[%r33+1024], %f263;
	st.shared.f32 	[%r33+1536], %f264;
	mul.wide.s32 	%rd16, %r25, 4;
	add.s64 	%rd17, %rd83, %rd16;
	ld.global.v4.f32 	{%f265, %f266, %f267, %f268}, [%rd17];
	mad.lo.s32 	%r34, %r22, 133, %r24;
	shl.b32 	%r35, %r34, 2;
	mov.u32 	%r36, _ZZ41sgemm_resolve_bank_conflicts_with_paddingiiifPfS_fS_E20shared_b_tile_padded;
	add.s32 	%r37, %r36, %r35;
	st.shared.f32 	[%r37], %f265;
	st.shared.f32 	[%r37+4], %f266;
	st.shared.f32 	[%r37+8], %f267;
	st.shared.f32 	[%r37+12], %f268;
	bar.sync 	0;
	mov.b32 	%r78, 16;
	mov.u32 	%r79, %r2;
$L__BB0_3:
	ld.shared.f32 	%f269, [%r79+-16];
	ld.shared.f32 	%f270, [%r79+-12];
	ld.shared.f32 	%f271, [%r79+-8];
	ld.shared.f32 	%f272, [%r79+-4];
	ld.shared.f32 	%f273, [%r79];
	ld.shared.f32 	%f274, [%r79+4];
	ld.shared.f32 	%f275, [%r79+8];
	ld.shared.f32 	%f276, [%r79+12];
	mov.u32 	%r38, %tid.x;
	shl.b32 	%r39, %r38, 5;
	and.b32  	%r40, %r39, 480;
	mov.u32 	%r41, _ZZ41sgemm_resolve_bank_conflicts_with_paddingiiifPfS_fS_E20shared_b_tile_padded;
	add.s32 	%r42, %r41, %r40;
	add.s32 	%r43, %r42, %r78;
	ld.shared.f32 	%f277, [%r43+-16];
	ld.shared.f32 	%f278, [%r43+-12];
	ld.shared.f32 	%f279, [%r43+-8];
	ld.shared.f32 	%f280, [%r43+-4];
	ld.shared.f32 	%f281, [%r43];
	ld.shared.f32 	%f282, [%r43+4];
	ld.shared.f32 	%f283, [%r43+8];
	ld.shared.f32 	%f284, [%r43+12];
	fma.rn.f32 	%f670, %f269, %f277, %f670;
	fma.rn.f32 	%f669, %f269, %f278, %f669;
	fma.rn.f32 	%f668, %f269, %f279, %f668;
	fma.rn.f32 	%f667, %f269, %f280, %f667;
	fma.rn.f32 	%f666, %f269, %f281, %f666;
	fma.rn.f32 	%f665, %f269, %f282, %f665;
	fma.rn.f32 	%f664, %f269, %f283, %f664;
	fma.rn.f32 	%f663, %f269, %f284, %f663;
	fma.rn.f32 	%f662, %f270, %f277, %f662;
	fma.rn.f32 	%f661, %f270, %f278, %f661;
	fma.rn.f32 	%f660, %f270, %f279, %f660;
	fma.rn.f32 	%f659, %f270, %f280, %f659;
	fma.rn.f32 	%f658, %f270, %f281, %f658;
	fma.rn.f32 	%f657, %f270, %f282, %f657;
	fma.rn.f32 	%f656, %f270, %f283, %f656;
	fma.rn.f32 	%f655, %f270, %f284, %f655;
	fma.rn.f32 	%f654, %f271, %f277, %f654;
	fma.rn.f32 	%f653, %f271, %f278, %f653;
	fma.rn.f32 	%f652, %f271, %f279, %f652;
	fma.rn.f32 	%f651, %f271, %f280, %f651;
	fma.rn.f32 	%f650, %f271, %f281, %f650;
	fma.rn.f32 	%f649, %f271, %f282, %f649;
	fma.rn.f32 	%f648, %f271, %f283, %f648;
	fma.rn.f32 	%f647, %f271, %f284, %f647;
	fma.rn.f32 	%f646, %f272, %f277, %f646;
	fma.rn.f32 	%f645, %f272, %f278, %f645;
	fma.rn.f32 	%f644, %f272, %f279, %f644;
	fma.rn.f32 	%f643, %f272, %f280, %f643;
	fma.rn.f32 	%f642, %f272, %f281, %f642;
	fma.rn.f32 	%f641, %f272, %f282, %f641;
	fma.rn.f32 	%f640, %f272, %f283, %f640;
	fma.rn.f32 	%f639, %f272, %f284, %f639;
	fma.rn.f32 	%f638, %f273, %f277, %f638;
	fma.rn.f32 	%f637, %f273, %f278, %f637;
	fma.rn.f32 	%f636, %f273, %f279, %f636;
	fma.rn.f32 	%f635, %f273, %f280, %f635;
	fma.rn.f32 	%f634, %f273, %f281, %f634;
	fma.rn.f32 	%f633, %f273, %f282, %f633;
	fma.rn.f32 	%f632, %f273, %f283, %f632;
	fma.rn.f32 	%f631, %f273, %f284, %f631;
	fma.rn.f32 	%f630, %f274, %f277, %f630;
	fma.rn.f32 	%f629, %f274, %f278, %f629;
	fma.rn.f32 	%f628, %f274, %f279, %f628;
	fma.rn.f32 	%f627, %f274, %f280, %f627;
	fma.rn.f32 	%f626, %f274, %f281, %f626;
	fma.rn.f32 	%f625, %f274, %f282, %f625;
	fma.rn.f32 	%f624, %f274, %f283, %f624;
	fma.rn.f32 	%f623, %f274, %f284, %f623;
	fma.rn.f32 	%f622, %f275, %f277, %f622;
	fma.rn.f32 	%f621, %f275, %f278, %f621;
	fma.rn.f32 	%f620, %f275, %f279, %f620;
	fma.rn.f32 	%f619, %f275, %f280, %f619;
	fma.rn.f32 	%f618, %f275, %f281, %f618;
	fma.rn.f32 	%f617, %f275, %f282, %f617;
	fma.rn.f32 	%f616, %f275, %f283, %f616;
	fma.rn.f32 	%f615, %f275, %f284, %f615;
	fma.rn.f32 	%f614, %f276, %f277, %f614;
	fma.rn.f32 	%f613, %f276, %f278, %f613;
	fma.rn.f32 	%f612, %f276, %f279, %f612;
	fma.rn.f32 	%f611, %f276, %f280, %f611;
	fma.rn.f32 	%f610, %f276, %f281, %f610;
	fma.rn.f32 	%f609, %f276, %f282, %f609;
	fma.rn.f32 	%f608, %f276, %f283, %f608;
	fma.rn.f32 	%f607, %f276, %f284, %f607;
	add.s32 	%r79, %r79, 512;
	add.s32 	%r78, %r78, 532;
	setp.ne.s32 	%p2, %r78, 4272;
	@%p2 bra 	$L__BB0_3;
	ld.param.u32 	%r76, [_Z41sgemm_resolve_bank_conflicts_with_paddingiiifPfS_fS__param_2];
	ld.param.u32 	%r73, [_Z41sgemm_resolve_bank_conflicts_with_paddingiiifPfS_fS__param_1];
	bar.sync 	0;
	add.s32 	%r77, %r77, 8;
	setp.lt.s32 	%p3, %r77, %r76;
	shl.b32 	%r44, %r73, 3;
	mul.wide.s32 	%rd18, %r44, 4;
	add.s64 	%rd83, %rd83, %rd18;
	add.s64 	%rd82, %rd82, 32;
	@%p3 bra 	$L__BB0_2;
$L__BB0_5:
	ld.param.u64 	%rd81, [_Z41sgemm_resolve_bank_conflicts_with_paddingiiifPfS_fS__param_7];
	ld.param.f32 	%f478, [_Z41sgemm_resolve_bank_conflicts_with_paddingiiifPfS_fS__param_6];
	ld.param.f32 	%f477, [_Z41sgemm_resolve_bank_conflicts_with_paddingiiifPfS_fS__param_3];
	ld.param.u32 	%r74, [_Z41sgemm_resolve_bank_conflicts_with_paddingiiifPfS_fS__param_1];
	mov.u32 	%r45, %ctaid.y;
	mul.lo.s32 	%r46, %r45, %r74;
	shl.b32 	%r47, %r46, 7;
	mov.u32 	%r48, %ctaid.x;
	shl.b32 	%r49, %r48, 7;
	add.s32 	%r50, %r47, %r49;
	cvt.s64.s32 	%rd19, %r50;
	cvta.to.global.u64 	%rd20, %rd81;
	mov.u32 	%r51, %tid.x;
	shr.u32 	%r52, %r51, 4;
	shl.b32 	%r53, %r51, 3;
	and.b32  	%r54, %r53, 120;
	mul.lo.s32 	%r55, %r52, %r74;
	shl.b32 	%r56, %r55, 3;
	add.s32 	%r57, %r56, %r54;
	cvt.s64.s32 	%rd21, %r57;
	add.s64 	%rd22, %rd21, %rd19;
	shl.b64 	%rd23, %rd22, 2;
	add.s64 	%rd24, %rd20, %rd23;
	ld.global.v4.f32 	{%f285, %f286, %f287, %f288}, [%rd24];
	mul.f32 	%f289, %f477, %f670;
	fma.rn.f32 	%f290, %f478, %f285, %f289;
	mul.f32 	%f291, %f477, %f669;
	fma.rn.f32 	%f292, %f478, %f286, %f291;
	mul.f32 	%f293, %f477, %f668;
	fma.rn.f32 	%f294, %f478, %f287, %f293;
	mul.f32 	%f295, %f477, %f667;
	fma.rn.f32 	%f296, %f478, %f288, %f295;
	st.global.v4.f32 	[%rd24], {%f290, %f292, %f294, %f296};
	ld.global.v4.f32 	{%f297, %f298, %f299, %f300}, [%rd24+16];
	mul.f32 	%f301, %f477, %f666;
	fma.rn.f32 	%f302, %f478, %f297, %f301;
	mul.f32 	%f303, %f477, %f665;
	fma.rn.f32 	%f304, %f478, %f298, %f303;
	mul.f32 	%f305, %f477, %f664;
	fma.rn.f32 	%f306, %f478, %f299, %f305;
	mul.f32 	%f307, %f477, %f663;
	fma.rn.f32 	%f308, %f478, %f300, %f307;
	st.global.v4.f32 	[%rd24+16], {%f302, %f304, %f306, %f308};
	add.s32 	%r58, %r57, %r74;
	cvt.s64.s32 	%rd25, %r58;
	add.s64 	%rd26, %rd25, %rd19;
	shl.b64 	%rd27, %rd26, 2;
	add.s64 	%rd28, %rd20, %rd27;
	ld.global.v4.f32 	{%f309, %f310, %f311, %f312}, [%rd28];
	mul.f32 	%f313, %f477, %f662;
	fma.rn.f32 	%f314, %f478, %f309, %f313;
	mul.f32 	%f315, %f477, %f661;
	fma.rn.f32 	%f316, %f478, %f310, %f315;
	mul.f32 	%f317, %f477, %f660;
	fma.rn.f32 	%f318, %f478, %f311, %f317;
	mul.f32 	%f319, %f477, %f659;
	fma.rn.f32 	%f320, %f478, %f312, %f319;
	st.global.v4.f32 	[%rd28], {%f314, %f316, %f318, %f320};
	add.s32 	%r59, %r58, 4;
	cvt.s64.s32 	%rd29, %r59;
	add.s64 	%rd30, %rd29, %rd19;
	shl.b64 	%rd31, %rd30, 2;
	add.s64 	%rd32, %rd20, %rd31;
	ld.global.v4.f32 	{%f321, %f322, %f323, %f324}, [%rd32];
	mul.f32 	%f325, %f477, %f658;
	fma.rn.f32 	%f326, %f478, %f321, %f325;
	mul.f32 	%f327, %f477, %f657;
	fma.rn.f32 	%f328, %f478, %f322, %f327;
	mul.f32 	%f329, %f477, %f656;
	fma.rn.f32 	%f330, %f478, %f323, %f329;
	mul.f32 	%f331, %f477, %f655;
	fma.rn.f32 	%f332, %f478, %f324, %f331;
	st.global.v4.f32 	[%rd32], {%f326, %f328, %f330, %f332};
	add.s32 	%r60, %r58, %r74;
	cvt.s64.s32 	%rd33, %r60;
	add.s64 	%rd34, %rd33, %rd19;
	shl.b64 	%rd35, %rd34, 2;
	add.s64 	%rd36, %rd20, %rd35;
	ld.global.v4.f32 	{%f333, %f334, %f335, %f336}, [%rd36];
	mul.f32 	%f337, %f477, %f654;
	fma.rn.f32 	%f338, %f478, %f333, %f337;
	mul.f32 	%f339, %f477, %f653;
	fma.rn.f32 	%f340, %f478, %f334, %f339;
	mul.f32 	%f341, %f477, %f652;
	fma.rn.f32 	%f342, %f478, %f335, %f341;
	mul.f32 	%f343, %f477, %f651;
	fma.rn.f32 	%f344, %f478, %f336, %f343;
	st.global.v4.f32 	[%rd36], {%f338, %f340, %f342, %f344};
	add.s32 	%r61, %r59, %r74;
	cvt.s64.s32 	%rd37, %r61;
	add.s64 	%rd38, %rd37, %rd19;
	shl.b64 	%rd39, %rd38, 2;
	add.s64 	%rd40, %rd20, %rd39;
	ld.global.v4.f32 	{%f345, %f346, %f347, %f348}, [%rd40];
	mul.f32 	%f349, %f477, %f650;
	fma.rn.f32 	%f350, %f478, %f345, %f349;
	mul.f32 	%f351, %f477, %f649;
	fma.rn.f32 	%f352, %f478, %f346, %f351;
	mul.f32 	%f353, %f477, %f648;
	fma.rn.f32 	%f354, %f478, %f347, %f353;
	mul.f32 	%f355, %f477, %f647;
	fma.rn.f32 	%f356, %f478, %f348, %f355;
	st.global.v4.f32 	[%rd40], {%f350, %f352, %f354, %f356};
	add.s32 	%r62, %r60, %r74;
	cvt.s64.s32 	%rd41, %r62;
	add.s64 	%rd42, %rd41, %rd19;
	shl.b64 	%rd43, %rd42, 2;
	add.s64 	%rd44, %rd20, %rd43;
	ld.global.v4.f32 	{%f357, %f358, %f359, %f360}, [%rd44];
	mul.f32 	%f361, %f477, %f646;
	fma.rn.f32 	%f362, %f478, %f357, %f361;
	mul.f32 	%f363, %f477, %f645;
	fma.rn.f32 	%f364, %f478, %f358, %f363;
	mul.f32 	%f365, %f477, %f644;
	fma.rn.f32 	%f366, %f478, %f359, %f365;
	mul.f32 	%f367, %f477, %f643;
	fma.rn.f32 	%f368, %f478, %f360, %f367;
	st.global.v4.f32 	[%rd44], {%f362, %f364, %f366, %f368};
	add.s32 	%r63, %r61, %r74;
	cvt.s64.s32 	%rd45, %r63;
	add.s64 	%rd46, %rd45, %rd19;
	shl.b64 	%rd47, %rd46, 2;
	add.s64 	%rd48, %rd20, %rd47;
	ld.global.v4.f32 	{%f369, %f370, %f371, %f372}, [%rd48];
	mul.f32 	%f373, %f477, %f642;
	fma.rn.f32 	%f374, %f478, %f369, %f373;
	mul.f32 	%f375, %f477, %f641;
	fma.rn.f32 	%f376, %f478, %f370, %f375;
	mul.f32 	%f377, %f477, %f640;
	fma.rn.f32 	%f378, %f478, %f371, %f377;
	mul.f32 	%f379, %f477, %f639;
	fma.rn.f32 	%f380, %f478, %f372, %f379;
	st.global.v4.f32 	[%rd48], {%f374, %f376, %f378, %f380};
	add.s32 	%r64, %r62, %r74;
	cvt.s64.s32 	%rd49, %r64;
	add.s64 	%rd50, %rd49, %rd19;
	shl.b64 	%rd51, %rd50, 2;
	add.s64 	%rd52, %rd20, %rd51;
	ld.global.v4.f32 	{%f381, %f382, %f383, %f384}, [%rd52];
	mul.f32 	%f385, %f477, %f638;
	fma.rn.f32 	%f386, %f478, %f381, %f385;
	mul.f32 	%f387, %f477, %f637;
	fma.rn.f32 	%f388, %f478, %f382, %f387;
	mul.f32 	%f389, %f477, %f636;
	fma.rn.f32 	%f390, %f478, %f383, %f389;
	mul.f32 	%f391, %f477, %f635;
	fma.rn.f32 	%f392, %f478, %f384, %f391;
	st.global.v4.f32 	[%rd52], {%f386, %f388, %f390, %f392};
	add.s32 	%r65, %r63, %r74;
	cvt.s64.s32 	%rd53, %r65;
	add.s64 	%rd54, %rd53, %rd19;
	shl.b64 	%rd55, %rd54, 2;
	add.s64 	%rd56, %rd20, %rd55;
	ld.global.v4.f32 	{%f393, %f394, %f395, %f396}, [%rd56];
	mul.f32 	%f397, %f477, %f634;
	fma.rn.f32 	%f398, %f478, %f393, %f397;
	mul.f32 	%f399, %f477, %f633;
	fma.rn.f32 	%f400, %f478, %f394, %f399;
	mul.f32 	%f401, %f477, %f632;
	fma.rn.f32 	%f402, %f478, %f395, %f401;
	mul.f32 	%f403, %f477, %f631;
	fma.rn.f32 	%f404, %f478, %f396, %f403;
	st.global.v4.f32 	[%rd56], {%f398, %f400, %f402, %f404};
	add.s32 	%r66, %r64, %r74;
	cvt.s64.s32 	%rd57, %r66;
	add.s64 	%rd58, %rd57, %rd19;
	shl.b64 	%rd59, %rd58, 2;
	add.s64 	%rd60, %rd20, %rd59;
	ld.global.v4.f32 	{%f405, %f406, %f407, %f408}, [%rd60];
	mul.f32 	%f409, %f477, %f630;
	fma.rn.f32 	%f410, %f478, %f405, %f409;
	mul.f32 	%f411, %f477, %f629;
	fma.rn.f32 	%f412, %f478, %f406, %f411;
	mul.f32 	%f413, %f477, %f628;
	fma.rn.f32 	%f414, %f478, %f407, %f413;
	mul.f32 	%f415, %f477, %f627;
	fma.rn.f32 	%f416, %f478, %f408, %f415;
	st.global.v4.f32 	[%rd60], {%f410, %f412, %f414, %f416};
	add.s32 	%r67, %r65, %r74;
	cvt.s64.s32 	%rd61, %r67;
	add.s64 	%rd62, %rd61, %rd19;
	shl.b64 	%rd63, %rd62, 2;
	add.s64 	%rd64, %rd20, %rd63;
	ld.global.v4.f32 	{%f417, %f418, %f419, %f420}, [%rd64];
	mul.f32 	%f421, %f477, %f626;
	fma.rn.f32 	%f422, %f478, %f417, %f421;
	mul.f32 	%f423, %f477, %f625;
	fma.rn.f32 	%f424, %f478, %f418, %f423;
	mul.f32 	%f425, %f477, %f624;
	fma.rn.f32 	%f426, %f478, %f419, %f425;
	mul.f32 	%f427, %f477, %f623;
	fma.rn.f32 	%f428, %f478, %f420, %f427;
	st.global.v4.f32 	[%rd64], {%f422, %f424, %f426, %f428};
	add.s32 	%r68, %r66, %r74;
	cvt.s64.s32 	%rd65, %r68;
	add.s64 	%rd66, %rd65, %rd19;
	shl.b64 	%rd67, %rd66, 2;
	add.s64 	%rd68, %rd20, %rd67;
	ld.global.v4.f32 	{%f429, %f430, %f431, %f432}, [%rd68];
	mul.f32 	%f433, %f477, %f622;
	fma.rn.f32 	%f434, %f478, %f429, %f433;
	mul.f32 	%f435, %f477, %f621;
	fma.rn.f32 	%f436, %f478, %f430, %f435;
	mul.f32 	%f437, %f477, %f620;
	fma.rn.f32 	%f438, %f478, %f431, %f437;
	mul.f32 	%f439, %f477, %f619;
	fma.rn.f32 	%f440, %f478, %f432, %f439;
	st.global.v4.f32 	[%rd68], {%f434, %f436, %f438, %f440};
	add.s32 	%r69, %r67, %r74;
	cvt.s64.s32 	%rd69, %r69;
	add.s64 	%rd70, %rd69, %rd19;
	shl.b64 	%rd71, %rd70, 2;
	add.s64 	%rd72, %rd20, %rd71;
	ld.global.v4.f32 	{%f441, %f442, %f443, %f444}, [%rd72];
	mul.f32 	%f445, %f477, %f618;
	fma.rn.f32 	%f446, %f478, %f441, %f445;
	mul.f32 	%f447, %f477, %f617;
	fma.rn.f32 	%f448, %f478, %f442, %f447;
	mul.f32 	%f449, %f477, %f616;
	fma.rn.f32 	%f450, %f478, %f443, %f449;
	mul.f32 	%f451, %f477, %f615;
	fma.rn.f32 	%f452, %f478, %f444, %f451;
	st.global.v4.f32 	[%rd72], {%f446, %f448, %f450, %f452};
	add.s32 	%r70, %r68, %r74;
	cvt.s64.s32 	%rd73, %r70;
	add.s64 	%rd74, %rd73, %rd19;
	shl.b64 	%rd75, %rd74, 2;
	add.s64 	%rd76, %rd20, %rd75;
	ld.global.v4.f32 	{%f453, %f454, %f455, %f456}, [%rd76];
	mul.f32 	%f457, %f477, %f614;
	fma.rn.f32 	%f458, %f478, %f453, %f457;
	mul.f32 	%f459, %f477, %f613;
	fma.rn.f32 	%f460, %f478, %f454, %f459;
	mul.f32 	%f461, %f477, %f612;
	fma.rn.f32 	%f462, %f478, %f455, %f461;
	mul.f32 	%f463, %f477, %f611;
	fma.rn.f32 	%f464, %f478, %f456, %f463;
	st.global.v4.f32 	[%rd76], {%f458, %f460, %f462, %f464};
	add.s32 	%r71, %r69, %r74;
	cvt.s64.s32 	%rd77, %r71;
	add.s64 	%rd78, %rd77, %rd19;
	shl.b64 	%rd79, %rd78, 2;
	add.s64 	%rd80, %rd20, %rd79;
	ld.global.v4.f32 	{%f465, %f466, %f467, %f468}, [%rd80];
	mul.f32 	%f469, %f477, %f610;
	fma.rn.f32 	%f470, %f478, %f465, %f469;
	mul.f32 	%f471, %f477, %f609;
	fma.rn.f32 	%f472, %f478, %f466, %f471;
	mul.f32 	%f473, %f477, %f608;
	fma.rn.f32 	%f474, %f478, %f467, %f473;
	mul.f32 	%f475, %f477, %f607;
	fma.rn.f32 	%f476, %f478, %f468, %f475;
	st.global.v4.f32 	[%rd80], {%f470, %f472, %f474, %f476};
	ret;

}


// ===== COMPILED SASS (sm_100) =====

	.target	sm_100

	.elftype	@"ET_EXEC"


//--------------------- .note.nv.tkinfo           --------------------------
	.section	.note.nv.tkinfo,"",@"SHT_NOTE"
	.sectionflags	@"SHF_NOTE_NV_TKINFO"
	.tkinfo
        /*0018*/ 	.word	0x00000002
        /*0030*/ 	.string	""
        /*0030*/ 	.string	"ptxas"
        /*0030*/ 	.string	"Cuda compilation tools, release 13.0, V13.0.88"
        /*0030*/ 	.string	"Build cuda_13.0.r13.0/compiler.36424714_0"
        /*0030*/ 	.string	"-arch sm_100 -m 64 "



//--------------------- .note.nv.cuinfo           --------------------------
	.section	.note.nv.cuinfo,"",@"SHT_NOTE"
	.sectionflags	@"SHF_NOTE_NV_CUINFO"
        /*0018*/ 	.short	0x0002
        /*001a*/ 	.short	0x0064
        /*001c*/ 	.short	0x0082
	.zero		2


//--------------------- .nv.info                  --------------------------
	.section	.nv.info,"",@"SHT_CUDA_INFO"
	.align	4


	//----- nvinfo : EIATTR_REGCOUNT
	.align		4
        /*0000*/ 	.byte	0x04, 0x2f
        /*0002*/ 	.short	(.L_1 - .L_0)
	.align		4
.L_0:
        /*0004*/ 	.word	index@(_Z41sgemm_resolve_bank_conflicts_with_paddingiiifPfS_fS_)
        /*0008*/ 	.word	0x0000005b


	//----- nvinfo : EIATTR_FRAME_SIZE
	.align		4
.L_1:
        /*000c*/ 	.byte	0x04, 0x11
        /*000e*/ 	.short	(.L_3 - .L_2)
	.align		4
.L_2:
        /*0010*/ 	.word	index@(_Z41sgemm_resolve_bank_conflicts_with_paddingiiifPfS_fS_)
        /*0014*/ 	.word	0x00000000


	//----- nvinfo : EIATTR_MIN_STACK_SIZE
	.align		4
.L_3:
        /*0018*/ 	.byte	0x04, 0x12
        /*001a*/ 	.short	(.L_5 - .L_4)
	.align		4
.L_4:
        /*001c*/ 	.word	index@(_Z41sgemm_resolve_bank_conflicts_with_paddingiiifPfS_fS_)
        /*0020*/ 	.word	0x00000000
.L_5:


//--------------------- .nv.compat                --------------------------
	.section	.nv.compat,"",@"SHT_CUDA_COMPAT_INFO"
	.align	4
        /*0000*/ 	.byte	0x02, 0x09, 0x00, 0x00, 0x02, 0x02, 0x01, 0x00, 0x02, 0x05, 0x05, 0x00, 0x03, 0x07, 0x01, 0x01
        /*0010*/ 	.byte	0x02, 0x03, 0x00, 0x00, 0x02, 0x06, 0x01, 0x00, 0x04, 0x0b, 0x08, 0x00, 0x09, 0x00, 0x00, 0x00
        /*0020*/ 	.byte	0x00, 0x00, 0x00, 0x00


//--------------------- .nv.info._Z41sgemm_resolve_bank_conflicts_with_paddingiiifPfS_fS_ --------------------------
	.section	.nv.info._Z41sgemm_resolve_bank_conflicts_with_paddingiiifPfS_fS_,"",@"SHT_CUDA_INFO"
	.sectionflags	@""
	.align	4


	//----- nvinfo : EIATTR_CUDA_API_VERSION
	.align		4
        /*0000*/ 	.byte	0x04, 0x37
        /*0002*/ 	.short	(.L_7 - .L_6)
.L_6:
        /*0004*/ 	.word	0x00000082


	//----- nvinfo : EIATTR_KPARAM_INFO
	.align		4
.L_7:
        /*0008*/ 	.byte	0x04, 0x17
        /*000a*/ 	.short	(.L_9 - .L_8)
.L_8:
        /*000c*/ 	.word	0x00000000
        /*0010*/ 	.short	0x0007
        /*0012*/ 	.short	0x0028
        /*0014*/ 	.byte	0x00, 0xf5, 0x21, 0x00


	//----- nvinfo : EIATTR_KPARAM_INFO
	.align		4
.L_9:
        /*0018*/ 	.byte	0x04, 0x17
        /*001a*/ 	.short	(.L_11 - .L_10)
.L_10:
        /*001c*/ 	.word	0x00000000
        /*0020*/ 	.short	0x0006
        /*0022*/ 	.short	0x0020
        /*0024*/ 	.byte	0x00, 0xf0, 0x11, 0x00


	//----- nvinfo : EIATTR_KPARAM_INFO
	.align		4
.L_11:
        /*0028*/ 	.byte	0x04, 0x17
        /*002a*/ 	.short	(.L_13 - .L_12)
.L_12:
        /*002c*/ 	.word	0x00000000
        /*0030*/ 	.short	0x0005
        /*0032*/ 	.short	0x0018
        /*0034*/ 	.byte	0x00, 0xf5, 0x21, 0x00


	//----- nvinfo : EIATTR_KPARAM_INFO
	.align		4
.L_13:
        /*0038*/ 	.byte	0x04, 0x17
        /*003a*/ 	.short	(.L_15 - .L_14)
.L_14:
        /*003c*/ 	.word	0x00000000
        /*0040*/ 	.short	0x0004
        /*0042*/ 	.short	0x0010
        /*0044*/ 	.byte	0x00, 0xf5, 0x21, 0x00


	//----- nvinfo : EIATTR_KPARAM_INFO
	.align		4
.L_15:
        /*0048*/ 	.byte	0x04, 0x17
        /*004a*/ 	.short	(.L_17 - .L_16)
.L_16:
        /*004c*/ 	.word	0x00000000
        /*0050*/ 	.short	0x0003
        /*0052*/ 	.short	0x000c
        /*0054*/ 	.byte	0x00, 0xf0, 0x11, 0x00


	//----- nvinfo : EIATTR_KPARAM_INFO
	.align		4
.L_17:
        /*0058*/ 	.byte	0x04, 0x17
        /*005a*/ 	.short	(.L_19 - .L_18)
.L_18:
        /*005c*/ 	.word	0x00000000
        /*0060*/ 	.short	0x0002
        /*0062*/ 	.short	0x0008
        /*0064*/ 	.byte	0x00, 0xf0, 0x11, 0x00


	//----- nvinfo : EIATTR_KPARAM_INFO
	.align		4
.L_19:
        /*0068*/ 	.byte	0x04, 0x17
        /*006a*/ 	.short	(.L_21 - .L_20)
.L_20:
        /*006c*/ 	.word	0x00000000
        /*0070*/ 	.short	0x0001
        /*0072*/ 	.short	0x0004
        /*0074*/ 	.byte	0x00, 0xf0, 0x11, 0x00


	//----- nvinfo : EIATTR_KPARAM_INFO
	.align		4
.L_21:
        /*0078*/ 	.byte	0x04, 0x17
        /*007a*/ 	.short	(.L_23 - .L_22)
.L_22:
        /*007c*/ 	.word	0x00000000
        /*0080*/ 	.short	0x0000
        /*0082*/ 	.short	0x0000
        /*0084*/ 	.byte	0x00, 0xf0, 0x11, 0x00


	//----- nvinfo : EIATTR_SPARSE_MMA_MASK
	.align		4
.L_23:
        /*0088*/ 	.byte	0x03, 0x50
        /*008a*/ 	.short	0x0000


	//----- nvinfo : EIATTR_MAXREG_COUNT
	.align		4
        /*008c*/ 	.byte	0x03, 0x1b
        /*008e*/ 	.short	0x00ff


	//----- nvinfo : EIATTR_NUM_BARRIERS
	.align		4
        /*0090*/ 	.byte	0x02, 0x4c
        /*0092*/ 	.byte	0x01
	.zero		1


	//----- nvinfo : EIATTR_MERCURY_ISA_VERSION
	.align		4
        /*0094*/ 	.byte	0x03, 0x5f
        /*0096*/ 	.short	0x0101


	//----- nvinfo : EIATTR_VRC_CTA_INIT_COUNT
	.align		4
        /*0098*/ 	.byte	0x02, 0x4a
	.zero		1
	.zero		1


	//----- nvinfo : EIATTR_EXIT_INSTR_OFFSETS
	.align		4
        /*009c*/ 	.byte	0x04, 0x1c
        /*009e*/ 	.short	(.L_25 - .L_24)


	//   ....[0]....
.L_24:
        /*00a0*/ 	.word	0x00001b30


	//----- nvinfo : EIATTR_CBANK_PARAM_SIZE
	.align		4
.L_25:
        /*00a4*/ 	.byte	0x03, 0x19
        /*00a6*/ 	.short	0x0030


	//----- nvinfo : EIATTR_PARAM_CBANK
	.align		4
        /*00a8*/ 	.byte	0x04, 0x0a
        /*00aa*/ 	.short	(.L_27 - .L_26)
	.align		4
.L_26:
        /*00ac*/ 	.word	index@(.nv.constant0._Z41sgemm_resolve_bank_conflicts_with_paddingiiifPfS_fS_)
        /*00b0*/ 	.short	0x0380
        /*00b2*/ 	.short	0x0030


	//----- nvinfo : EIATTR_SW_WAR
	.align		4
.L_27:
        /*00b4*/ 	.byte	0x04, 0x36
        /*00b6*/ 	.short	(.L_29 - .L_28)
.L_28:
        /*00b8*/ 	.word	0x00000008
.L_29:


//--------------------- .nv.callgraph             --------------------------
	.section	.nv.callgraph,"",@"SHT_CUDA_CALLGRAPH"
	.align	4
	.sectionentsize	8
	.align		4
        /*0000*/ 	.word	0x00000000
	.align		4
        /*0004*/ 	.word	0xffffffff
	.align		4
        /*0008*/ 	.word	0x00000000
	.align		4
        /*000c*/ 	.word	0xfffffffe
	.align		4
        /*0010*/ 	.word	0x00000000
	.align		4
        /*0014*/ 	.word	0xfffffffd
	.align		4
        /*0018*/ 	.word	0x00000000
	.align		4
        /*001c*/ 	.word	0xfffffffc


//--------------------- .text._Z41sgemm_resolve_bank_conflicts_with_paddingiiifPfS_fS_ --------------------------
	.section	.text._Z41sgemm_resolve_bank_conflicts_with_paddingiiifPfS_fS_,"ax",@progbits
	.align	128
        .global         _Z41sgemm_resolve_bank_conflicts_with_paddingiiifPfS_fS_
        .type           _Z41sgemm_resolve_bank_conflicts_with_paddingiiifPfS_fS_,@function
        .size           _Z41sgemm_resolve_bank_conflicts_with_paddingiiifPfS_fS_,(.L_x_4 - _Z41sgemm_resolve_bank_conflicts_with_paddingiiifPfS_fS_)
        .other          _Z41sgemm_resolve_bank_conflicts_with_paddingiiifPfS_fS_,@"STO_CUDA_ENTRY STV_DEFAULT"
_Z41sgemm_resolve_bank_conflicts_with_paddingiiifPfS_fS_:
.text._Z41sgemm_resolve_bank_conflicts_with_paddingiiifPfS_fS_:
[----:B------:R-:W-:Y:S08]  /*0000*/  LDC R1, c[0x0][0x37c] ;  /* 0x0000df00ff017b82 */ /* 0x000ff00000000800 */
[----:B------:R-:W0:Y:S01]  /*0010*/  S2UR UR8, SR_CTAID.Y ;  /* 0x00000000000879c3 */ /* 0x000e220000002600 */
[----:B------:R-:W1:Y:S01]  /*0020*/  LDCU UR12, c[0x0][0x388] ;  /* 0x00007100ff0c77ac */ /* 0x000e620008000800 */
[----:B------:R-:W-:Y:S01]  /*0030*/  HFMA2 R0, -RZ, RZ, 0, 0 ;  /* 0x00000000ff007431 */ /* 0x000fe200000001ff */
[----:B------:R-:W-:Y:S01]  /*0040*/  CS2R R42, SRZ ;  /* 0x00000000002a7805 */ /* 0x000fe2000001ff00 */
[----:B------:R-:W-:Y:S01]  /*0050*/  HFMA2 R39, -RZ, RZ, 0, 0 ;  /* 0x00000000ff277431 */ /* 0x000fe200000001ff */
[----:B------:R-:W2:Y:S01]  /*0060*/  LDCU.128 UR4, c[0x0][0x390] ;  /* 0x00007200ff0477ac */ /* 0x000ea20008000c00 */
[----:B------:R-:W-:-:S02]  /*0070*/  CS2R R40, SRZ ;  /* 0x0000000000287805 */ /* 0x000fc4000001ff00 */
[----:B------:R-:W-:Y:S01]  /*0080*/  CS2R R34, SRZ ;  /* 0x0000000000227805 */ /* 0x000fe2000001ff00 */
[----:B------:R-:W3:Y:S01]  /*0090*/  S2UR UR9, SR_CTAID.X ;  /* 0x00000000000979c3 */ /* 0x000ee20000002500 */
[----:B------:R-:W-:Y:S02]  /*00a0*/  CS2R R2, SRZ ;  /* 0x0000000000027805 */ /* 0x000fe4000001ff00 */
[----:B------:R-:W-:Y:S02]  /*00b0*/  CS2R R6, SRZ ;  /* 0x0000000000067805 */ /* 0x000fe4000001ff00 */
[----:B------:R-:W-:Y:S02]  /*00c0*/  CS2R R4, SRZ ;  /* 0x0000000000047805 */ /* 0x000fe4000001ff00 */
[----:B------:R-:W-:Y:S02]  /*00d0*/  CS2R R8, SRZ ;  /* 0x0000000000087805 */ /* 0x000fe4000001ff00 */
[----:B------:R-:W-:-:S02]  /*00e0*/  CS2R R14, SRZ ;  /* 0x00000000000e7805 */ /* 0x000fc4000001ff00 */
[----:B------:R-:W-:Y:S02]  /*00f0*/  CS2R R12, SRZ ;  /* 0x00000000000c7805 */ /* 0x000fe4000001ff00 */
[----:B------:R-:W-:Y:S02]  /*0100*/  CS2R R16, SRZ ;  /* 0x0000000000107805 */ /* 0x000fe4000001ff00 */
[----:B------:R-:W-:Y:S02]  /*0110*/  CS2R R10, SRZ ;  /* 0x00000000000a7805 */ /* 0x000fe4000001ff00 */
[----:B------:R-:W-:Y:S02]  /*0120*/  CS2R R22, SRZ ;  /* 0x0000000000167805 */ /* 0x000fe4000001ff00 */
[----:B------:R-:W-:Y:S01]  /*0130*/  CS2R R20, SRZ ;  /* 0x0000000000147805 */ /* 0x000fe2000001ff00 */
[----:B-1----:R-:W-:Y:S01]  /*0140*/  UISETP.GE.AND UP0, UPT, UR12, 0x1, UPT ;  /* 0x000000010c00788c */ /* 0x002fe2000bf06270 */
[----:B------:R-:W-:-:S02]  /*0150*/  CS2R R32, SRZ ;  /* 0x0000000000207805 */ /* 0x000fc4000001ff00 */
[----:B------:R-:W-:Y:S02]  /*0160*/  CS2R R18, SRZ ;  /* 0x0000000000127805 */ /* 0x000fe4000001ff00 */
[----:B------:R-:W-:Y:S02]  /*0170*/  CS2R R44, SRZ ;  /* 0x00000000002c7805 */ /* 0x000fe4000001ff00 */
[----:B------:R-:W-:Y:S01]  /*0180*/  CS2R R50, SRZ ;  /* 0x0000000000327805 */ /* 0x000fe2000001ff00 */
[----:B0-----:R-:W-:Y:S01]  /*0190*/  UIMAD UR8, UR8, UR12, URZ ;  /* 0x0000000c080872a4 */ /* 0x001fe2000f8e02ff */
[----:B------:R-:W-:Y:S02]  /*01a0*/  CS2R R48, SRZ ;  /* 0x0000000000307805 */ /* 0x000fe4000001ff00 */
[----:B------:R-:W-:Y:S02]  /*01b0*/  CS2R R46, SRZ ;  /* 0x00000000002e7805 */ /* 0x000fe4000001ff00 */
[----:B------:R-:W-:Y:S01]  /*01c0*/  CS2R R58, SRZ ;  /* 0x00000000003a7805 */ /* 0x000fe2000001ff00 */
[----:B------:R-:W-:Y:S01]  /*01d0*/  USHF.L.U32 UR8, UR8, 0x7, URZ ;  /* 0x0000000708087899 */ /* 0x000fe200080006ff */
[----:B------:R-:W-:-:S02]  /*01e0*/  CS2R R56, SRZ ;  /* 0x0000000000387805 */ /* 0x000fc4000001ff00 */
[----:B------:R-:W-:Y:S02]  /*01f0*/  CS2R R54, SRZ ;  /* 0x0000000000367805 */ /* 0x000fe4000001ff00 */
[----:B------:R-:W-:Y:S01]  /*0200*/  CS2R R52, SRZ ;  /* 0x0000000000347805 */ /* 0x000fe2000001ff00 */
[----:B---3--:R-:W-:Y:S01]  /*0210*/  USHF.L.U32 UR9, UR9, 0x7, URZ ;  /* 0x0000000709097899 */ /* 0x008fe200080006ff */
[----:B------:R-:W-:Y:S02]  /*0220*/  CS2R R60, SRZ ;  /* 0x00000000003c7805 */ /* 0x000fe4000001ff00 */
[----:B------:R-:W-:Y:S02]  /*0230*/  MOV R66, RZ ;  /* 0x000000ff00427202 */ /* 0x000fe40000000f00 */
[----:B------:R-:W-:Y:S02]  /*0240*/  CS2R R64, SRZ ;  /* 0x0000000000407805 */ /* 0x000fe4000001ff00 */
[----:B------:R-:W-:-:S02]  /*0250*/  CS2R R62, SRZ ;  /* 0x00000000003e7805 */ /* 0x000fc4000001ff00 */
[----:B------:R-:W-:Y:S02]  /*0260*/  CS2R R72, SRZ ;  /* 0x0000000000487805 */ /* 0x000fe4000001ff00 */
[----:B------:R-:W-:Y:S02]  /*0270*/  CS2R R70, SRZ ;  /* 0x0000000000467805 */ /* 0x000fe4000001ff00 */
[----:B------:R-:W-:Y:S02]  /*0280*/  CS2R R74, SRZ ;  /* 0x00000000004a7805 */ /* 0x000fe4000001ff00 */
[----:B------:R-:W-:Y:S02]  /*0290*/  CS2R R68, SRZ ;  /* 0x0000000000447805 */ /* 0x000fe4000001ff00 */
[----:B------:R-:W-:Y:S01]  /*02a0*/  MOV R37, RZ ;  /* 0x000000ff00257202 */ /* 0x000fe20000000f00 */
[----:B------:R-:W0:Y:S01]  /*02b0*/  LDCU.64 UR10, c[0x0][0x358] ;  /* 0x00006b00ff0a77ac */ /* 0x000e220008000a00 */
[----:B--2---:R-:W-:-:S02]  /*02c0*/  UIMAD.WIDE.U32 UR6, UR9, 0x4, UR6 ;  /* 0x00000004090678a5 */ /* 0x004fc4000f8e0006 */
[----:B------:R-:W-:Y:S01]  /*02d0*/  UIMAD.WIDE UR4, UR8, 0x4, UR4 ;  /* 0x00000004080478a5 */ /* 0x000fe2000f8e0204 */
[----:B------:R-:W-:Y:S11]  /*02e0*/  BRA.U !UP0, `(.L_x_0) ;  /* 0x00000009082c7547 */ /* 0x000ff6000b800000 */
[----:B------:R-:W1:Y:S01]  /*02f0*/  S2R R36, SR_TID.X ;  /* 0x0000000000247919 */ /* 0x000e620000002100 */
[----:B------:R-:W2:Y:S01]  /*0300*/  S2UR UR9, SR_CgaCtaId ;  /* 0x00000000000979c3 */ /* 0x000ea20000008800 */
[----:B------:R-:W-:Y:S01]  /*0310*/  UMOV UR8, 0x400 ;  /* 0x0000040000087882 */ /* 0x000fe20000000000 */
[----:B------:R-:W-:Y:S02]  /*0320*/  MOV R42, RZ ;  /* 0x000000ff002a7202 */ /* 0x000fe40000000f00 */
[----:B------:R-:W-:Y:S02]  /*0330*/  MOV R77, UR7 ;  /* 0x00000007004d7c02 */ /* 0x000fe40008000f00 */
[----:B------:R-:W-:Y:S01]  /*0340*/  MOV R76, UR6 ;  /* 0x00000006004c7c02 */ /* 0x000fe20008000f00 */
[----:B------:R-:W-:Y:S01]  /*0350*/  UMOV UR6, UR5 ;  /* 0x0000000500067c82 */ /* 0x000fe20008000000 */
[----:B--2---:R-:W-:-:S03]  /*0360*/  ULEA UR8, UR9, UR8, 0x18 ;  /* 0x0000000809087291 */ /* 0x004fc6000f8ec0ff */
[----:B------:R-:W-:Y:S01]  /*0370*/  UMOV UR9, UR4 ;  /* 0x0000000400097c82 */ /* 0x000fe20008000000 */
[----:B------:R-:W-:Y:S02]  /*0380*/  UMOV UR4, URZ ;  /* 0x000000ff00047c82 */ /* 0x000fe40008000000 */
[----:B------:R-:W-:Y:S02]  /*0390*/  MOV R25, UR8 ;  /* 0x0000000800197c02 */ /* 0x000fe40008000f00 */
[----:B-1----:R-:W-:Y:S02]  /*03a0*/  SHF.L.U32 R24, R36, 0x1, RZ ;  /* 0x0000000124187819 */ /* 0x002fe400000006ff */
[----:B------:R-:W-:Y:S02]  /*03b0*/  SHF.R.U32.HI R67, RZ, 0x5, R36 ;  /* 0x00000005ff437819 */ /* 0x000fe40000011624 */
[----:B------:R-:W-:-:S04]  /*03c0*/  LOP3.LUT R24, R24, 0x7e0, RZ, 0xc0, !PT ;  /* 0x000007e018187812 */ /* 0x000fc800078ec0ff */
[----:B------:R-:W-:-:S07]  /*03d0*/  IADD3 R38, PT, PT, R24, 0x10, R25 ;  /* 0x0000001018267810 */ /* 0x000fce0007ffe019 */
.L_x_2:
[----:B------:R-:W1:Y:S01]  /*03e0*/  LDC R78, c[0x0][0x384] ;  /* 0x0000e100ff4e7b82 */ /* 0x000e620000000800 */
[----:B------:R-:W2:Y:S01]  /*03f0*/  LDCU UR12, c[0x0][0x388] ;  /* 0x00007100ff0c77ac */ /* 0x000ea20008000800 */
[----:B------:R-:W-:Y:S02]  /*0400*/  SHF.L.U32 R26, R36, 0x2, RZ ;  /* 0x00000002241a7819 */ /* 0x000fe400000006ff */
[----:B------:R-:W-:Y:S02]  /*0410*/  SHF.R.U32.HI R79, RZ, 0x1, R36 ;  /* 0x00000001ff4f7819 */ /* 0x000fe40000011624 */
[C---:B------:R-:W-:Y:S02]  /*0420*/  LOP3.LUT R28, R26.reuse, 0x4, RZ, 0xc0, !PT ;  /* 0x000000041a1c7812 */ /* 0x040fe400078ec0ff */
[----:B------:R-:W-:Y:S02]  /*0430*/  LOP3.LUT R80, R26, 0x7c, RZ, 0xc0, !PT ;  /* 0x0000007c1a507812 */ /* 0x000fe400078ec0ff */
[----:B------:R-:W-:-:S02]  /*0440*/  MOV R24, UR9 ;  /* 0x0000000900187c02 */ /* 0x000fc40008000f00 */
[----:B------:R-:W-:Y:S01]  /*0450*/  MOV R25, UR6 ;  /* 0x0000000600197c02 */ /* 0x000fe20008000f00 */
[----:B--2---:R-:W-:-:S04]  /*0460*/  IMAD R27, R79, UR12, R28 ;  /* 0x0000000c4f1b7c24 */ /* 0x004fc8000f8e021c */
[----:B------:R-:W-:-:S04]  /*0470*/  IMAD.WIDE.U32 R24, R27, 0x4, R24 ;  /* 0x000000041b187825 */ /* 0x000fc800078e0018 */
[----:B-1----:R-:W-:Y:S02]  /*0480*/  IMAD R29, R67, R78, R80 ;  /* 0x0000004e431d7224 */ /* 0x002fe400078e0250 */
[----:B0-----:R-:W2:Y:S02]  /*0490*/  LDG.E.128 R24, desc[UR10][R24.64] ;  /* 0x0000000a18187981 */ /* 0x001ea4000c1e1d00 */
[----:B------:R-:W-:-:S06]  /*04a0*/  IMAD.WIDE R28, R29, 0x4, R76 ;  /* 0x000000041d1c7825 */ /* 0x000fcc00078e024c */
[----:B------:R-:W3:Y:S01]  /*04b0*/  LDG.E.128 R28, desc[UR10][R28.64] ;  /* 0x0000000a1c1c7981 */ /* 0x000ee2000c1e1d00 */
[----:B------:R-:W0:Y:S01]  /*04c0*/  S2UR UR7, SR_CgaCtaId ;  /* 0x00000000000779c3 */ /* 0x000e220000008800 */
[----:B------:R-:W-:Y:S01]  /*04d0*/  SHF.L.U32 R82, R36, 0xb, RZ ;  /* 0x0000000b24527819 */ /* 0x000fe200000006ff */
[----:B------:R-:W-:Y:S01]  /*04e0*/  UMOV UR5, 0x400 ;  /* 0x0000040000057882 */ /* 0x000fe20000000000 */
[----:B------:R-:W1:Y:S01]  /*04f0*/  S2R R36, SR_TID.X ;  /* 0x0000000000247919 */ /* 0x000e620000002100 */
[----:B------:R-:W-:Y:S01]  /*0500*/  UIADD3 UR5, UPT, UPT, UR5, 0x1000, URZ ;  /* 0x0000100005057890 */ /* 0x000fe2000fffe0ff */
[----:B------:R-:W-:Y:S01]  /*0510*/  SHF.L.U32 R79, R79, 0x2, RZ ;  /* 0x000000024f4f7819 */ /* 0x000fe200000006ff */
[----:B------:R-:W-:-:S03]  /*0520*/  IMAD R80, R67, 0x85, R80 ;  /* 0x0000008543507824 */ /* 0x000fc600078e0250 */
[----:B------:R-:W-:Y:S01]  /*0530*/  LOP3.LUT R79, R79, 0x800, R82, 0xf8, !PT ;  /* 0x000008004f4f7812 */ /* 0x000fe200078ef852 */
[----:B0-----:R-:W-:-:S06]  /*0540*/  ULEA UR5, UR7, UR5, 0x18 ;  /* 0x0000000507057291 */ /* 0x001fcc000f8ec0ff */
[----:B------:R-:W-:Y:S02]  /*0550*/  LEA R80, R80, UR5, 0x2 ;  /* 0x0000000550507c11 */ /* 0x000fe4000f8e10ff */
[----:B-1----:R-:W-:-:S04]  /*0560*/  SHF.L.U32 R81, R36, 0x5, RZ ;  /* 0x0000000524517819 */ /* 0x002fc800000006ff */
[----:B------:R-:W-:Y:S02]  /*0570*/  LOP3.LUT R82, R81, 0x1e0, RZ, 0xc0, !PT ;  /* 0x000001e051527812 */ /* 0x000fe400078ec0ff */
[----:B------:R-:W-:Y:S02]  /*0580*/  MOV R81, R38 ;  /* 0x0000002600517202 */ /* 0x000fe40000000f00 */
[----:B------:R-:W-:Y:S01]  /*0590*/  IADD3 R82, PT, PT, R82, UR5, RZ ;  /* 0x0000000552527c10 */ /* 0x000fe2000fffe0ff */
[----:B------:R-:W-:Y:S01]  /*05a0*/  UMOV UR5, 0x10 ;  /* 0x0000001000057882 */ /* 0x000fe20000000000 */
[----:B--2---:R0:W-:Y:S04]  /*05b0*/  STS [R79+UR8], R24 ;  /* 0x000000184f007988 */ /* 0x0041e80008000808 */
[----:B------:R0:W-:Y:S04]  /*05c0*/  STS [R79+UR8+0x200], R25 ;  /* 0x000200194f007988 */ /* 0x0001e80008000808 */
[----:B------:R0:W-:Y:S04]  /*05d0*/  STS [R79+UR8+0x400], R26 ;  /* 0x0004001a4f007988 */ /* 0x0001e80008000808 */
[----:B------:R0:W-:Y:S04]  /*05e0*/  STS [R79+UR8+0x600], R27 ;  /* 0x0006001b4f007988 */ /* 0x0001e80008000808 */
[----:B---3--:R0:W-:Y:S04]  /*05f0*/  STS [R80], R28 ;  /* 0x0000001c50007388 */ /* 0x0081e80000000800 */
[----:B------:R0:W-:Y:S04]  /*0600*/  STS [R80+0x4], R29 ;  /* 0x0000041d50007388 */ /* 0x0001e80000000800 */
[----:B------:R0:W-:Y:S04]  /*0610*/  STS [R80+0x8], R30 ;  /* 0x0000081e50007388 */ /* 0x0001e80000000800 */
[----:B------:R0:W-:Y:S01]  /*0620*/  STS [R80+0xc], R31 ;  /* 0x00000c1f50007388 */ /* 0x0001e20000000800 */
[----:B------:R-:W-:Y:S06]  /*0630*/  BAR.SYNC.DEFER_BLOCKING 0x0 ;  /* 0x0000000000007b1d */ /* 0x000fec0000010000 */
.L_x_1:
[----:B0-----:R-:W-:Y:S04]  /*0640*/  LDS R79, [R82+UR5+-0x10] ;  /* 0xfffff005524f7984 */ /* 0x001fe80008000800 */
[----:B------:R-:W0:Y:S04]  /*0650*/  LDS.128 R24, [R81+-0x10] ;  /* 0xfffff00051187984 */ /* 0x000e280000000c00 */
[----:B------:R-:W1:Y:S04]  /*0660*/  LDS R80, [R82+UR5+-0xc] ;  /* 0xfffff40552507984 */ /* 0x000e680008000800 */
[----:B------:R-:W2:Y:S04]  /*0670*/  LDS R83, [R82+UR5+-0x8] ;  /* 0xfffff80552537984 */ /* 0x000ea80008000800 */
[----:B------:R-:W3:Y:S04]  /*0680*/  LDS R84, [R82+UR5+-0x4] ;  /* 0xfffffc0552547984 */ /* 0x000ee80008000800 */
[----:B------:R-:W4:Y:S04]  /*0690*/  LDS R85, [R82+UR5] ;  /* 0x0000000552557984 */ /* 0x000f280008000800 */
[----:B------:R-:W5:Y:S04]  /*06a0*/  LDS R86, [R82+UR5+0x4] ;  /* 0x0000040552567984 */ /* 0x000f680008000800 */
[----:B------:R-:W5:Y:S04]  /*06b0*/  LDS R87, [R82+UR5+0x8] ;  /* 0x0000080552577984 */ /* 0x000f680008000800 */
[----:B------:R-:W5:Y:S01]  /*06c0*/  LDS R88, [R82+UR5+0xc] ;  /* 0x00000c0552587984 */ /* 0x000f620008000800 */
[----:B------:R-:W-:-:S03]  /*06d0*/  UIADD3 UR5, UPT, UPT, UR5, 0x214, URZ ;  /* 0x0000021405057890 */ /* 0x000fc6000fffe0ff */
[----:B------:R-:W5:Y:S01]  /*06e0*/  LDS.128 R28, [R81] ;  /* 0x00000000511c7984 */ /* 0x000f620000000c00 */
[----:B------:R-:W-:Y:S01]  /*06f0*/  UISETP.NE.AND UP0, UPT, UR5, 0x10b0, UPT ;  /* 0x000010b00500788c */ /* 0x000fe2000bf05270 */
[C---:B0-----:R-:W-:Y:S01]  /*0700*/  FFMA R69, R24.reuse, R79, R69 ;  /* 0x0000004f18457223 */ /* 0x041fe20000000045 */
[C---:B------:R-:W-:Y:S01]  /*0710*/  FFMA R68, R79.reuse, R25, R68 ;  /* 0x000000194f447223 */ /* 0x040fe20000000044 */
[C---:B------:R-:W-:Y:S01]  /*0720*/  FFMA R55, R79.reuse, R26, R55 ;  /* 0x0000001a4f377223 */ /* 0x040fe20000000037 */
[----:B------:R-:W-:Y:S01]  /*0730*/  FFMA R52, R79, R27, R52 ;  /* 0x0000001b4f347223 */ /* 0x000fe20000000034 */
[----:B-1----:R-:W-:Y:S01]  /*0740*/  FFMA R71, R24, R80, R71 ;  /* 0x0000005018477223 */ /* 0x002fe20000000047 */
[C---:B------:R-:W-:Y:S01]  /*0750*/  FFMA R74, R80.reuse, R25, R74 ;  /* 0x00000019504a7223 */ /* 0x040fe2000000004a */
[CC--:B------:R-:W-:Y:S01]  /*0760*/  FFMA R57, R80.reuse, R26.reuse, R57 ;  /* 0x0000001a50397223 */ /* 0x0c0fe20000000039 */
[----:B------:R-:W-:Y:S01]  /*0770*/  FFMA R54, R80, R27, R54 ;  /* 0x0000001b50367223 */ /* 0x000fe20000000036 */
[C---:B--2---:R-:W-:Y:S01]  /*0780*/  FFMA R73, R24.reuse, R83, R73 ;  /* 0x0000005318497223 */ /* 0x044fe20000000049 */
[C---:B------:R-:W-:Y:S01]  /*0790*/  FFMA R70, R83.reuse, R25, R70 ;  /* 0x0000001953467223 */ /* 0x040fe20000000046 */
[C---:B------:R-:W-:Y:S01]  /*07a0*/  FFMA R59, R83.reuse, R26, R59 ;  /* 0x0000001a533b7223 */ /* 0x040fe2000000003b */
[----:B------:R-:W-:Y:S01]  /*07b0*/  FFMA R56, R83, R27, R56 ;  /* 0x0000001b53387223 */ /* 0x000fe20000000038 */
[----:B---3--:R-:W-:Y:S01]  /*07c0*/  FFMA R75, R24, R84, R75 ;  /* 0x00000054184b7223 */ /* 0x008fe2000000004b */
[C---:B------:R-:W-:Y:S01]  /*07d0*/  FFMA R72, R84.reuse, R25, R72 ;  /* 0x0000001954487223 */ /* 0x040fe20000000048 */
[CC--:B------:R-:W-:Y:S01]  /*07e0*/  FFMA R61, R84.reuse, R26.reuse, R61 ;  /* 0x0000001a543d7223 */ /* 0x0c0fe2000000003d */
[----:B------:R-:W-:Y:S01]  /*07f0*/  FFMA R58, R84, R27, R58 ;  /* 0x0000001b543a7223 */ /* 0x000fe2000000003a */
[C---:B----4-:R-:W-:Y:S01]  /*0800*/  FFMA R37, R24.reuse, R85, R37 ;  /* 0x0000005518257223 */ /* 0x050fe20000000025 */
[C---:B------:R-:W-:Y:S01]  /*0810*/  FFMA R60, R85.reuse, R25, R60 ;  /* 0x00000019553c7223 */ /* 0x040fe2000000003c */
[C---:B------:R-:W-:Y:S01]  /*0820*/  FFMA R47, R85.reuse, R26, R47 ;  /* 0x0000001a552f7223 */ /* 0x040fe2000000002f */
[----:B------:R-:W-:Y:S01]  /*0830*/  FFMA R44, R85, R27, R44 ;  /* 0x0000001b552c7223 */ /* 0x000fe2000000002c */
[----:B-----5:R-:W-:Y:S01]  /*0840*/  FFMA R39, R24, R86, R39 ;  /* 0x0000005618277223 */ /* 0x020fe20000000027 */
[C---:B------:R-:W-:Y:S01]  /*0850*/  FFMA R62, R86.reuse, R25, R62 ;  /* 0x00000019563e7223 */ /* 0x040fe2000000003e */
[CC--:B------:R-:W-:Y:S01]  /*0860*/  FFMA R49, R86.reuse, R26.reuse, R49 ;  /* 0x0000001a56317223 */ /* 0x0c0fe20000000031 */
[----:B------:R-:W-:Y:S01]  /*0870*/  FFMA R46, R86, R27, R46 ;  /* 0x0000001b562e7223 */ /* 0x000fe2000000002e */
[C---:B------:R-:W-:Y:S01]  /*0880*/  FFMA R63, R24.reuse, R87, R63 ;  /* 0x00000057183f7223 */ /* 0x040fe2000000003f */
[C---:B------:R-:W-:Y:S01]  /*0890*/  FFMA R64, R87.reuse, R25, R64 ;  /* 0x0000001957407223 */ /* 0x040fe20000000040 */
[C---:B------:R-:W-:Y:S01]  /*08a0*/  FFMA R51, R87.reuse, R26, R51 ;  /* 0x0000001a57337223 */ /* 0x040fe20000000033 */
[----:B------:R-:W-:Y:S01]  /*08b0*/  FFMA R48, R87, R27, R48 ;  /* 0x0000001b57307223 */ /* 0x000fe20000000030 */
[----:B------:R-:W-:Y:S01]  /*08c0*/  FFMA R65, R24, R88, R65 ;  /* 0x0000005818417223 */ /* 0x000fe20000000041 */
[C---:B------:R-:W-:Y:S01]  /*08d0*/  FFMA R66, R88.reuse, R25, R66 ;  /* 0x0000001958427223 */ /* 0x040fe20000000042 */
[C---:B------:R-:W-:Y:S01]  /*08e0*/  FFMA R53, R88.reuse, R26, R53 ;  /* 0x0000001a58357223 */ /* 0x040fe20000000035 */
[----:B------:R-:W-:Y:S01]  /*08f0*/  FFMA R50, R88, R27, R50 ;  /* 0x0000001b58327223 */ /* 0x000fe20000000032 */
[C---:B------:R-:W-:Y:S01]  /*0900*/  FFMA R35, R28.reuse, R79, R35 ;  /* 0x0000004f1c237223 */ /* 0x040fe20000000023 */
[C---:B------:R-:W-:Y:S01]  /*0910*/  FFMA R41, R28.reuse, R80, R41 ;  /* 0x000000501c297223 */ /* 0x040fe20000000029 */
[C---:B------:R-:W-:Y:S01]  /*0920*/  FFMA R43, R28.reuse, R83, R43 ;  /* 0x000000531c2b7223 */ /* 0x040fe2000000002b */
[C---:B------:R-:W-:Y:S01]  /*0930*/  FFMA R45, R28.reuse, R84, R45 ;  /* 0x000000541c2d7223 */ /* 0x040fe2000000002d */
[C---:B------:R-:W-:Y:S01]  /*0940*/  FFMA R19, R28.reuse, R85, R19 ;  /* 0x000000551c137223 */ /* 0x040fe20000000013 */
[C---:B------:R-:W-:Y:S01]  /*0950*/  FFMA R21, R28.reuse, R86, R21 ;  /* 0x000000561c157223 */ /* 0x040fe20000000015 */
[C---:B------:R-:W-:Y:S01]  /*0960*/  FFMA R23, R28.reuse, R87, R23 ;  /* 0x000000571c177223 */ /* 0x040fe20000000017 */
[----:B------:R-:W-:Y:S01]  /*0970*/  FFMA R33, R28, R88, R33 ;  /* 0x000000581c217223 */ /* 0x000fe20000000021 */
[-C--:B------:R-:W-:Y:S01]  /*0980*/  FFMA R18, R79, R29.reuse, R18 ;  /* 0x0000001d4f127223 */ /* 0x080fe20000000012 */
[-C--:B------:R-:W-:Y:S01]  /*0990*/  FFMA R32, R80, R29.reuse, R32 ;  /* 0x0000001d50207223 */ /* 0x080fe20000000020 */
[-C--:B------:R-:W-:Y:S01]  /*09a0*/  FFMA R20, R83, R29.reuse, R20 ;  /* 0x0000001d53147223 */ /* 0x080fe20000000014 */
[-C--:B------:R-:W-:Y:S01]  /*09b0*/  FFMA R22, R84, R29.reuse, R22 ;  /* 0x0000001d54167223 */ /* 0x080fe20000000016 */
[-C--:B------:R-:W-:Y:S01]  /*09c0*/  FFMA R10, R85, R29.reuse, R10 ;  /* 0x0000001d550a7223 */ /* 0x080fe2000000000a */
[-C--:B------:R-:W-:Y:S01]  /*09d0*/  FFMA R16, R86, R29.reuse, R16 ;  /* 0x0000001d56107223 */ /* 0x080fe20000000010 */
[-C--:B------:R-:W-:Y:S01]  /*09e0*/  FFMA R12, R87, R29.reuse, R12 ;  /* 0x0000001d570c7223 */ /* 0x080fe2000000000c */
        /* <DEDUP_REMOVED lines=17> */
[----:B------:R-:W-:Y:S01]  /*0b00*/  IADD3 R81, PT, PT, R81, 0x200, RZ ;  /* 0x0000020051517810 */ /* 0x000fe20007ffe0ff */
[----:B------:R-:W-:Y:S06]  /*0b10*/  BRA.U UP0, `(.L_x_1) ;  /* 0xfffffff900c87547 */ /* 0x000fec000b83ffff */
[----:B------:R-:W-:Y:S01]  /*0b20*/  BAR.SYNC.DEFER_BLOCKING 0x0 ;  /* 0x0000000000007b1d */ /* 0x000fe20000010000 */
[----:B------:R-:W-:Y:S01]  /*0b30*/  UIADD3 UR9, UP0, UPT, UR9, 0x20, URZ ;  /* 0x0000002009097890 */ /* 0x000fe2000ff1e0ff */
[----:B------:R-:W-:Y:S01]  /*0b40*/  SHF.L.U32 R25, R78, 0x3, RZ ;  /* 0x000000034e197819 */ /* 0x000fe200000006ff */
[----:B------:R-:W-:Y:S02]  /*0b50*/  UIADD3 UR4, UPT, UPT, UR4, 0x8, URZ ;  /* 0x0000000804047890 */ /* 0x000fe4000fffe0ff */
[----:B------:R-:W-:Y:S02]  /*0b60*/  UIADD3.X UR6, UPT, UPT, URZ, UR6, URZ, UP0, !UPT ;  /* 0x00000006ff067290 */ /* 0x000fe400087fe4ff */
[----:B------:R-:W-:Y:S01]  /*0b70*/  UISETP.GE.AND UP0, UPT, UR4, UR12, UPT ;  /* 0x0000000c0400728c */ /* 0x000fe2000bf06270 */
[----:B------:R-:W-:-:S08]  /*0b80*/  IMAD.WIDE R76, R25, 0x4, R76 ;  /* 0x00000004194c7825 */ /* 0x000fd000078e024c */
[----:B------:R-:W-:Y:S05]  /*0b90*/  BRA.U !UP0, `(.L_x_2) ;  /* 0xfffffff908107547 */ /* 0x000fea000b83ffff */
.L_x_0:
[----:B------:R-:W1:Y:S01]  /*0ba0*/  S2R R25, SR_TID.X ;  /* 0x0000000000197919 */ /* 0x000e620000002100 */
[----:B------:R-:W-:Y:S01]  /*0bb0*/  S2UR UR4, SR_CTAID.Y ;  /* 0x00000000000479c3 */ /* 0x000fe20000002600 */
[----:B------:R-:W2:Y:S01]  /*0bc0*/  LDCU UR12, c[0x0][0x384] ;  /* 0x00007080ff0c77ac */ /* 0x000ea20008000800 */
[----:B------:R-:W3:Y:S06]  /*0bd0*/  LDCU.64 UR6, c[0x0][0x3a8] ;  /* 0x00007500ff0677ac */ /* 0x000eec0008000a00 */
[----:B------:R-:W2:Y:S01]  /*0be0*/  S2UR UR5, SR_CTAID.X ;  /* 0x00000000000579c3 */ /* 0x000ea20000002500 */
[----:B------:R-:W4:Y:S01]  /*0bf0*/  LDCU UR8, c[0x0][0x38c] ;  /* 0x00007180ff0877ac */ /* 0x000f220008000800 */
[----:B------:R-:W5:Y:S01]  /*0c00*/  LDCU UR9, c[0x0][0x3a0] ;  /* 0x00007400ff0977ac */ /* 0x000f620008000800 */
[----:B-1----:R-:W-:Y:S01]  /*0c10*/  SHF.R.U32.HI R24, RZ, 0x4, R25 ;  /* 0x00000004ff187819 */ /* 0x002fe20000011619 */
[----:B--2---:R-:W-:Y:S01]  /*0c20*/  UIMAD UR4, UR4, UR12, UR5 ;  /* 0x0000000c040472a4 */ /* 0x004fe2000f8e0205 */
[----:B------:R-:W-:-:S03]  /*0c30*/  SHF.L.U32 R25, R25, 0x3, RZ ;  /* 0x0000000319197819 */ /* 0x000fc600000006ff */
[----:B------:R-:W-:Y:S01]  /*0c40*/  IMAD R24, R24, UR12, RZ ;  /* 0x0000000c18187c24 */ /* 0x000fe2000f8e02ff */
[----:B------:R-:W-:Y:S01]  /*0c50*/  LOP3.LUT R25, R25, 0x78, RZ, 0xc0, !PT ;  /* 0x0000007819197812 */ /* 0x000fe200078ec0ff */
[----:B------:R-:W-:-:S03]  /*0c60*/  USHF.L.U32 UR4, UR4, 0x7, URZ ;  /* 0x0000000704047899 */ /* 0x000fc600080006ff */
[----:B------:R-:W-:Y:S01]  /*0c70*/  LEA R67, R24, R25, 0x3 ;  /* 0x0000001918437211 */ /* 0x000fe200078e18ff */
[----:B------:R-:W-:-:S03]  /*0c80*/  USHF.R.S32.HI UR5, URZ, 0x1f, UR4 ;  /* 0x0000001fff057899 */ /* 0x000fc60008011404 */
[----:B------:R-:W-:-:S04]  /*0c90*/  IADD3 R24, P0, PT, R67, UR4, RZ ;  /* 0x0000000443187c10 */ /* 0x000fc8000ff1e0ff */
[----:B------:R-:W-:Y:S02]  /*0ca0*/  LEA.HI.X.SX32 R25, R67, UR5, 0x1, P0 ;  /* 0x0000000543197c11 */ /* 0x000fe400080f0eff */
[----:B---3--:R-:W-:-:S04]  /*0cb0*/  LEA R78, P0, R24, UR6, 0x2 ;  /* 0x00000006184e7c11 */ /* 0x008fc8000f8010ff */
[----:B------:R-:W-:-:S05]  /*0cc0*/  LEA.HI.X R79, R24, UR7, R25, 0x2, P0 ;  /* 0x00000007184f7c11 */ /* 0x000fca00080f1419 */
[----:B0-----:R-:W5:Y:S04]  /*0cd0*/  LDG.E.128 R28, desc[UR10][R78.64] ;  /* 0x0000000a4e1c7981 */ /* 0x001f68000c1e1d00 */
[----:B------:R-:W2:Y:S01]  /*0ce0*/  LDG.E.128 R24, desc[UR10][R78.64+0x10] ;  /* 0x0000100a4e187981 */ /* 0x000ea2000c1e1d00 */
[----:B------:R-:W-:Y:S01]  /*0cf0*/  IADD3 R67, PT, PT, R67, UR12, RZ ;  /* 0x0000000c43437c10 */ /* 0x000fe2000fffe0ff */
[----:B----4-:R-:W-:Y:S01]  /*0d00*/  FMUL R38, R75, UR8 ;  /* 0x000000084b267c20 */ /* 0x010fe20008400000 */
[----:B------:R-:W-:Y:S01]  /*0d10*/  FMUL R69, R69, UR8 ;  /* 0x0000000845457c20 */ /* 0x000fe20008400000 */
[----:B------:R-:W-:Y:S01]  /*0d20*/  FMUL R73, R73, UR8 ;  /* 0x0000000849497c20 */ /* 0x000fe20008400000 */
[----:B------:R-:W-:Y:S01]  /*0d30*/  IADD3 R36, P0, PT, R67, UR4, RZ ;  /* 0x0000000443247c10 */ /* 0x000fe2000ff1e0ff */
[----:B------:R-:W-:Y:S01]  /*0d40*/  FMUL R37, R37, UR8 ;  /* 0x0000000825257c20 */ /* 0x000fe20008400000 */
[----:B------:R-:W-:-:S02]  /*0d50*/  FMUL R63, R63, UR8 ;  /* 0x000000083f3f7c20 */ /* 0x000fc40008400000 */
[----:B------:R-:W-:Y:S02]  /*0d60*/  LEA.HI.X.SX32 R77, R67, UR5, 0x1, P0 ;  /* 0x00000005434d7c11 */ /* 0x000fe400080f0eff */
[----:B------:R-:W-:-:S04]  /*0d70*/  LEA R76, P0, R36, UR6, 0x2 ;  /* 0x00000006244c7c11 */ /* 0x000fc8000f8010ff */
[----:B------:R-:W-:Y:S01]  /*0d80*/  LEA.HI.X R77, R36, UR7, R77, 0x2, P0 ;  /* 0x00000007244d7c11 */ /* 0x000fe200080f144d */
[----:B------:R-:W-:-:S04]  /*0d90*/  FMUL R36, R71, UR8 ;  /* 0x0000000847247c20 */ /* 0x000fc80008400000 */
[----:B-----5:R-:W-:Y:S01]  /*0da0*/  FFMA R29, R29, UR9, R36 ;  /* 0x000000091d1d7c23 */ /* 0x020fe20008000024 */
[----:B------:R-:W-:Y:S01]  /*0db0*/  FFMA R31, R31, UR9, R38 ;  /* 0x000000091f1f7c23 */ /* 0x000fe20008000026 */
[----:B------:R-:W-:Y:S01]  /*0dc0*/  FMUL R36, R39, UR8 ;  /* 0x0000000827247c20 */ /* 0x000fe20008400000 */
[----:B------:R-:W-:Y:S01]  /*0dd0*/  FMUL R38, R65, UR8 ;  /* 0x0000000841267c20 */ /* 0x000fe20008400000 */
[----:B------:R-:W-:Y:S01]  /*0de0*/  FFMA R28, R28, UR9, R69 ;  /* 0x000000091c1c7c23 */ /* 0x000fe20008000045 */
[----:B------:R-:W-:Y:S01]  /*0df0*/  FFMA R30, R30, UR9, R73 ;  /* 0x000000091e1e7c23 */ /* 0x000fe20008000049 */
[----:B--2---:R-:W-:Y:S01]  /*0e00*/  FFMA R24, R24, UR9, R37 ;  /* 0x0000000918187c23 */ /* 0x004fe20008000025 */
[----:B------:R-:W-:Y:S01]  /*0e10*/  FFMA R25, R25, UR9, R36 ;  /* 0x0000000919197c23 */ /* 0x000fe20008000024 */
[----:B------:R-:W-:Y:S01]  /*0e20*/  FFMA R26, R26, UR9, R63 ;  /* 0x000000091a1a7c23 */ /* 0x000fe2000800003f */
[----:B------:R-:W-:Y:S01]  /*0e30*/  FFMA R27, R27, UR9, R38 ;  /* 0x000000091b1b7c23 */ /* 0x000fe20008000026 */
[----:B------:R-:W-:Y:S04]  /*0e40*/  STG.E.128 desc[UR10][R78.64], R28 ;  /* 0x0000001c4e007986 */ /* 0x000fe8000c101d0a */
[----:B------:R0:W-:Y:S04]  /*0e50*/  STG.E.128 desc[UR10][R78.64+0x10], R24 ;  /* 0x000010184e007986 */ /* 0x0001e8000c101d0a */
[----:B------:R-:W2:Y:S01]  /*0e60*/  LDG.E.128 R36, desc[UR10][R76.64] ;  /* 0x0000000a4c247981 */ /* 0x000ea2000c1e1d00 */
[----:B------:R-:W-:Y:S01]  /*0e70*/  IADD3 R63, PT, PT, R67, 0x4, RZ ;  /* 0x00000004433f7810 */ /* 0x000fe20007ffe0ff */
[----:B------:R-:W-:Y:S01]  /*0e80*/  FMUL R65, R68, UR8 ;  /* 0x0000000844417c20 */ /* 0x000fe20008400000 */
[----:B------:R-:W-:Y:S01]  /*0e90*/  FMUL R74, R74, UR8 ;  /* 0x000000084a4a7c20 */ /* 0x000fe20008400000 */
[----:B------:R-:W-:Y:S01]  /*0ea0*/  FMUL R72, R72, UR8 ;  /* 0x0000000848487c20 */ /* 0x000fe20008400000 */
[----:B------:R-:W-:-:S04]  /*0eb0*/  IADD3 R69, P0, PT, R63, UR4, RZ ;  /* 0x000000043f457c10 */ /* 0x000fc8000ff1e0ff */
[----:B------:R-:W-:Y:S02]  /*0ec0*/  LEA.HI.X.SX32 R82, R63, UR5, 0x1, P0 ;  /* 0x000000053f527c11 */ /* 0x000fe400080f0eff */
[----:B------:R-:W-:-:S04]  /*0ed0*/  LEA R80, P0, R69, UR6, 0x2 ;  /* 0x0000000645507c11 */ /* 0x000fc8000f8010ff */
[----:B------:R-:W-:Y:S01]  /*0ee0*/  LEA.HI.X R81, R69, UR7, R82, 0x2, P0 ;  /* 0x0000000745517c11 */ /* 0x000fe200080f1452 */
[----:B------:R-:W-:Y:S01]  /*0ef0*/  FMUL R69, R70, UR8 ;  /* 0x0000000846457c20 */ /* 0x000fe20008400000 */
[----:B--2---:R-:W-:Y:S01]  /*0f00*/  FFMA R36, R36, UR9, R65 ;  /* 0x0000000924247c23 */ /* 0x004fe20008000041 */
[----:B------:R-:W-:Y:S02]  /*0f10*/  FFMA R37, R37, UR9, R74 ;  /* 0x0000000925257c23 */ /* 0x000fe4000800004a */
[----:B------:R-:W-:Y:S01]  /*0f20*/  FFMA R38, R38, UR9, R69 ;  /* 0x0000000926267c23 */ /* 0x000fe20008000045 */
[----:B------:R-:W-:-:S05]  /*0f30*/  FFMA R39, R39, UR9, R72 ;  /* 0x0000000927277c23 */ /* 0x000fca0008000048 */
[----:B------:R1:W-:Y:S04]  /*0f40*/  STG.E.128 desc[UR10][R76.64], R36 ;  /* 0x000000244c007986 */ /* 0x0003e8000c101d0a */
[----:B0-----:R-:W2:Y:S01]  /*0f50*/  LDG.E.128 R24, desc[UR10][R80.64] ;  /* 0x0000000a50187981 */ /* 0x001ea2000c1e1d00 */
[----:B------:R-:W-:Y:S01]  /*0f60*/  IADD3 R67, PT, PT, R67, UR12, RZ ;  /* 0x0000000c43437c10 */ /* 0x000fe2000fffe0ff */
        /* <DEDUP_REMOVED lines=13> */
[----:B------:R-:W2:Y:S01]  /*1040*/  LDG.E.128 R28, desc[UR10][R68.64] ;  /* 0x0000000a441c7981 */ /* 0x000ea2000c1e1d00 */
[----:B------:R-:W-:Y:S01]  /*1050*/  IADD3 R63, PT, PT, R63, UR12, RZ ;  /* 0x0000000c3f3f7c10 */ /* 0x000fe2000fffe0ff */
[----:B------:R-:W-:Y:S01]  /*1060*/  FMUL R55, R55, UR8 ;  /* 0x0000000837377c20 */ /* 0x000fe20008400000 */
[----:B------:R-:W-:Y:S01]  /*1070*/  FMUL R59, R59, UR8 ;  /* 0x000000083b3b7c20 */ /* 0x000fe20008400000 */
[----:B------:R-:W-:Y:S01]  /*1080*/  FMUL R60, R61, UR8 ;  /* 0x000000083d3c7c20 */ /* 0x000fe20008400000 */
[----:B-1----:R-:W-:-:S04]  /*1090*/  IADD3 R37, P0, PT, R63, UR4, RZ ;  /* 0x000000043f257c10 */ /* 0x002fc8000ff1e0ff */
[----:B------:R-:W-:Y:S02]  /*10a0*/  LEA.HI.X.SX32 R38, R63, UR5, 0x1, P0 ;  /* 0x000000053f267c11 */ /* 0x000fe400080f0eff */
[----:B------:R-:W-:-:S04]  /*10b0*/  LEA R36, P0, R37, UR6, 0x2 ;  /* 0x0000000625247c11 */ /* 0x000fc8000f8010ff */
[----:B------:R-:W-:Y:S01]  /*10c0*/  LEA.HI.X R37, R37, UR7, R38, 0x2, P0 ;  /* 0x0000000725257c11 */ /* 0x000fe200080f1426 */
[----:B------:R-:W-:Y:S01]  /*10d0*/  FMUL R38, R57, UR8 ;  /* 0x0000000839267c20 */ /* 0x000fe20008400000 */
[----:B--2---:R-:W-:-:S03]  /*10e0*/  FFMA R28, R28, UR9, R55 ;  /* 0x000000091c1c7c23 */ /* 0x004fc60008000037 */
[----:B------:R-:W-:Y:S01]  /*10f0*/  FFMA R29, R29, UR9, R38 ;  /* 0x000000091d1d7c23 */ /* 0x000fe20008000026 */
        /* <DEDUP_REMOVED lines=18> */
[----:B-1----:R-:W2:Y:S01]  /*1220*/  LDG.E.128 R28, desc[UR10][R38.64] ;  /* 0x0000000a261c7981 */ /* 0x002ea2000c1e1d00 */
        /* <DEDUP_REMOVED lines=19> */
[----:B------:R-:W-:Y:S01]  /*1360*/  IADD3 R37, P0, PT, R67, UR4, RZ ;  /* 0x0000000443257c10 */ /* 0x000fe2000ff1e0ff */
[----:B------:R-:W-:-:S03]  /*1370*/  FMUL R50, R50, UR8 ;  /* 0x0000000832327c20 */ /* 0x000fc60008400000 */
[----:B------:R-:W-:Y:S02]  /*1380*/  LEA.HI.X.SX32 R52, R67, UR5, 0x1, P0 ;  /* 0x0000000543347c11 */ /* 0x000fe400080f0eff */
[----:B------:R-:W-:-:S04]  /*1390*/  LEA R36, P0, R37, UR6, 0x2 ;  /* 0x0000000625247c11 */ /* 0x000fc8000f8010ff */
[----:B------:R-:W-:Y:S01]  /*13a0*/  LEA.HI.X R37, R37, UR7, R52, 0x2, P0 ;  /* 0x0000000725257c11 */ /* 0x000fe200080f1434 */
[----:B--2---:R-:W-:Y:S01]  /*13b0*/  FFMA R24, R24, UR9, R47 ;  /* 0x0000000918187c23 */ /* 0x004fe2000800002f */
        /* <DEDUP_REMOVED lines=51> */
[----:B0-----:R-:W-:Y:S01]  /*16f0*/  FMUL R25, R10, UR8 ;  /* 0x000000080a197c20 */ /* 0x001fe20008400000 */
        /* <DEDUP_REMOVED lines=12> */
[----:B------:R-:W2:Y:S01]  /*17c0*/  LDG.E.128 R24, desc[UR10][R18.64] ;  /* 0x0000000a12187981 */ /* 0x000ea2000c1e1d00 */
[----:B------:R-:W-:Y:S01]  /*17d0*/  IADD3 R63, PT, PT, R63, UR12, RZ ;  /* 0x0000000c3f3f7c10 */ /* 0x000fe2000fffe0ff */
[----:B-1----:R-:W-:Y:S01]  /*17e0*/  FMUL R29, R11, UR8 ;  /* 0x000000080b1d7c20 */ /* 0x002fe20008400000 */
        /* <DEDUP_REMOVED lines=26> */
[----:B------:R-:W-:Y:S04]  /*1990*/  STG.E.128 desc[UR10][R10.64], R20 ;  /* 0x000000140a007986 */ /* 0x000fe8000c101d0a */
        /* <DEDUP_REMOVED lines=14> */
[----:B------:R-:W-:Y:S04]  /*1a80*/  STG.E.128 desc[UR10][R16.64], R24 ;  /* 0x0000001810007986 */ /* 0x000fe8000c101d0a */
[----:B------:R-:W2:Y:S01]  /*1a90*/  LDG.E.128 R4, desc[UR10][R12.64] ;  /* 0x0000000a0c047981 */ /* 0x000ea2000c1e1d00 */
[----:B------:R-:W-:Y:S01]  /*1aa0*/  FMUL R3, R2, UR8 ;  /* 0x0000000802037c20 */ /* 0x000fe20008400000 */
[----:B------:R-:W-:Y:S01]  /*1ab0*/  FMUL R34, R34, UR8 ;  /* 0x0000000822227c20 */ /* 0x000fe20008400000 */
[----:B------:R-:W-:Y:S01]  /*1ac0*/  FMUL R9, R40, UR8 ;  /* 0x0000000828097c20 */ /* 0x000fe20008400000 */
[----:B------:R-:W-:Y:S01]  /*1ad0*/  FMUL R42, R42, UR8 ;  /* 0x000000082a2a7c20 */ /* 0x000fe20008400000 */
[----:B--2---:R-:W-:Y:S01]  /*1ae0*/  FFMA R4, R4, UR9, R3 ;  /* 0x0000000904047c23 */ /* 0x004fe20008000003 */
[----:B------:R-:W-:Y:S01]  /*1af0*/  FFMA R5, R5, UR9, R34 ;  /* 0x0000000905057c23 */ /* 0x000fe20008000022 */
[----:B------:R-:W-:Y:S01]  /*1b00*/  FFMA R6, R6, UR9, R9 ;  /* 0x0000000906067c23 */ /* 0x000fe20008000009 */
[----:B------:R-:W-:-:S05]  /*1b10*/  FFMA R7, R7, UR9, R42 ;  /* 0x0000000907077c23 */ /* 0x000fca000800002a */
[----:B------:R-:W-:Y:S01]  /*1b20*/  STG.E.128 desc[UR10][R12.64], R4 ;  /* 0x000000040c007986 */ /* 0x000fe2000c101d0a */
[----:B------:R-:W-:Y:S05]  /*1b30*/  EXIT ;  /* 0x000000000000794d */ /* 0x000fea0003800000 */
.L_x_3:
[----:B------:R-:W-:-:S00]  /*1b40*/  BRA `(.L_x_3) ;  /* 0xfffffffc00fc7947 */ /* 0x000fc0000383ffff */
[----:B------:R-:W-:-:S00]  /*1b50*/  NOP ;  /* 0x0000000000007918 */ /* 0x000fc00000000000 */
        /* <DEDUP_REMOVED lines=10> */
.L_x_4:


//--------------------- .nv.shared._Z41sgemm_resolve_bank_conflicts_with_paddingiiifPfS_fS_ --------------------------
	.section	.nv.shared._Z41sgemm_resolve_bank_conflicts_with_paddingiiifPfS_fS_,"aw",@nobits
	.sectionflags	@""
	.align	4
.nv.shared._Z41sgemm_resolve_bank_conflicts_with_paddingiiifPfS_fS_:
	.zero		9376


//--------------------- .nv.shared.reserved.0     --------------------------
	.section	.nv.shared.reserved.0,"aw",@nobits
	.weak		__nv_reservedSMEM_offset_0_alias
	.size		__nv_reservedSMEM_offset_0_alias, 0, 64
	.other		__nv_reservedSMEM_offset_0_alias,@"STO_CUDA_RESERVED_SHARED STV_DEFAULT"
__nv_reservedSMEM_offset_0_alias:
	.zero		0
	.zero		64


//--------------------- .nv.constant0._Z41sgemm_resolve_bank_conflicts_with_paddingiiifPfS_fS_ --------------------------
	.section	.nv.constant0._Z41sgemm_resolve_bank_conflicts_with_paddingiiifPfS_fS_,"a",@progbits
	.sectionflags	@""
	.align	4
.nv.constant0._Z41sgemm_resolve_bank_conflicts_with_paddingiiifPfS_fS_:
	.zero		944


//--------------------- SYMBOLS --------------------------

	.type		.nv.reservedSmem.offset0,@object
	.size		.nv.reservedSmem.offset0,0x4
	.type		.nv.reservedSmem.cap,@object
	.size		.nv.reservedSmem.cap,0x4
